	.headerflags	@"EF_CUDA_TEXMODE_UNIFIED EF_CUDA_64BIT_ADDRESS EF_CUDA_ACCELERATORS EF_CUDA_SM90 EF_CUDA_VIRTUAL_SM(EF_CUDA_SM90)"
	.elftype	@"ET_EXEC"


//--------------------- .nv.info                  --------------------------
	.section	.nv.info,"",@"SHT_CUDA_INFO"
	.align	4


	//----- nvinfo : EIATTR_REGCOUNT
	.align		4
        /*0000*/ 	.byte	0x04, 0x2f
        /*0002*/ 	.short	(.L_4 - .L_3)
	.align		4
.L_3:
        /*0004*/ 	.word	index@(triton_poi_fused_embedding_4)
        /*0008*/ 	.word	0x00000018


	//----- nvinfo : EIATTR_MIN_STACK_SIZE
	.align		4
.L_4:
        /*000c*/ 	.byte	0x04, 0x12
        /*000e*/ 	.short	(.L_6 - .L_5)
	.align		4
.L_5:
        /*0010*/ 	.word	index@(triton_poi_fused_embedding_4)
        /*0014*/ 	.word	0x00000000


	//----- nvinfo : EIATTR_FRAME_SIZE
	.align		4
.L_6:
        /*0018*/ 	.byte	0x04, 0x11
        /*001a*/ 	.short	(.L_8 - .L_7)
	.align		4
.L_7:
        /*001c*/ 	.word	index@(triton_poi_fused_embedding_4)
        /*0020*/ 	.word	0x00000000


	//----- nvinfo : EIATTR_MIN_STACK_SIZE
	.align		4
.L_8:
        /*0024*/ 	.byte	0x04, 0x12
        /*0026*/ 	.short	(.L_10 - .L_9)
	.align		4
.L_9:
        /*0028*/ 	.word	index@(triton_poi_fused_embedding_4)
        /*002c*/ 	.word	0x00000000
.L_10:


//--------------------- .nv.info.triton_poi_fused_embedding_4 --------------------------
	.section	.nv.info.triton_poi_fused_embedding_4,"",@"SHT_CUDA_INFO"
	.sectionflags	@""
	.align	4


	//----- nvinfo : EIATTR_CUDA_API_VERSION
	.align		4
        /*0000*/ 	.byte	0x04, 0x37
        /*0002*/ 	.short	(.L_12 - .L_11)
.L_11:
        /*0004*/ 	.word	0x0000007c


	//----- nvinfo : EIATTR_KPARAM_INFO
	.align		4
.L_12:
        /*0008*/ 	.byte	0x04, 0x17
        /*000a*/ 	.short	(.L_14 - .L_13)
.L_13:
        /*000c*/ 	.word	0x00000000
        /*0010*/ 	.short	0x0003
        /*0012*/ 	.short	0x0018
        /*0014*/ 	.byte	0x00, 0xf0, 0x11, 0x00


	//----- nvinfo : EIATTR_KPARAM_INFO
	.align		4
.L_14:
        /*0018*/ 	.byte	0x04, 0x17
        /*001a*/ 	.short	(.L_16 - .L_15)
.L_15:
        /*001c*/ 	.word	0x00000000
        /*0020*/ 	.short	0x0002
        /*0022*/ 	.short	0x0010
        /*0024*/ 	.byte	0x00, 0xf4, 0x21, 0x00


	//----- nvinfo : EIATTR_KPARAM_INFO
	.align		4
.L_16:
        /*0028*/ 	.byte	0x04, 0x17
        /*002a*/ 	.short	(.L_18 - .L_17)
.L_17:
        /*002c*/ 	.word	0x00000000
        /*0030*/ 	.short	0x0001
        /*0032*/ 	.short	0x0008
        /*0034*/ 	.byte	0x00, 0xf4, 0x21, 0x00


	//----- nvinfo : EIATTR_KPARAM_INFO
	.align		4
.L_18:
        /*0038*/ 	.byte	0x04, 0x17
        /*003a*/ 	.short	(.L_20 - .L_19)
.L_19:
        /*003c*/ 	.word	0x00000000
        /*0040*/ 	.short	0x0000
        /*0042*/ 	.short	0x0000
        /*0044*/ 	.byte	0x00, 0xf4, 0x21, 0x00


	//----- nvinfo : EIATTR_SPARSE_MMA_MASK
	.align		4
.L_20:
        /*0048*/ 	.byte	0x03, 0x50
        /*004a*/ 	.short	0x0000


	//----- nvinfo : EIATTR_MAXREG_COUNT
	.align		4
        /*004c*/ 	.byte	0x03, 0x1b
        /*004e*/ 	.short	0x00ff


	//----- nvinfo : EIATTR_EXTERNS
	.align		4
        /*0050*/ 	.byte	0x04, 0x0f
        /*0052*/ 	.short	(.L_22 - .L_21)


	//   ....[0]....
	.align		4
.L_21:
        /*0054*/ 	.word	index@(__assertfail)


	//----- nvinfo : EIATTR_SYSCALL_OFFSETS
	.align		4
.L_22:
        /*0058*/ 	.byte	0x04, 0x46
        /*005a*/ 	.short	(.L_24 - .L_23)


	//   ....[0]....
.L_23:
        /*005c*/ 	.word	0x00000290


	//----- nvinfo : EIATTR_EXIT_INSTR_OFFSETS
	.align		4
.L_24:
        /*0060*/ 	.byte	0x04, 0x1c
        /*0062*/ 	.short	(.L_26 - .L_25)


	//   ....[0]....
.L_25:
        /*0064*/ 	.word	0x00000380


	//   ....[1]....
        /*0068*/ 	.word	0x000003a0


	//----- nvinfo : EIATTR_REQNTID
	.align		4
.L_26:
        /*006c*/ 	.byte	0x04, 0x10
        /*006e*/ 	.short	(.L_28 - .L_27)
.L_27:
        /*0070*/ 	.word	0x00000080
        /*0074*/ 	.word	0x00000001
        /*0078*/ 	.word	0x00000001


	//----- nvinfo : EIATTR_CRS_STACK_SIZE
	.align		4
.L_28:
        /*007c*/ 	.byte	0x04, 0x1e
        /*007e*/ 	.short	(.L_30 - .L_29)
.L_29:
        /*0080*/ 	.word	0x00000000


	//----- nvinfo : EIATTR_CBANK_PARAM_SIZE
	.align		4
.L_30:
        /*0084*/ 	.byte	0x03, 0x19
        /*0086*/ 	.short	0x001c


	//----- nvinfo : EIATTR_PARAM_CBANK
	.align		4
        /*0088*/ 	.byte	0x04, 0x0a
        /*008a*/ 	.short	(.L_32 - .L_31)
	.align		4
.L_31:
        /*008c*/ 	.word	index@(.nv.constant0.triton_poi_fused_embedding_4)
        /*0090*/ 	.short	0x0210
        /*0092*/ 	.short	0x001c


	//----- nvinfo : EIATTR_SW_WAR
	.align		4
.L_32:
        /*0094*/ 	.byte	0x04, 0x36
        /*0096*/ 	.short	(.L_34 - .L_33)
.L_33:
        /*0098*/ 	.word	0x00000008
.L_34:


//--------------------- .nv.callgraph             --------------------------
	.section	.nv.callgraph,"",@"SHT_CUDA_CALLGRAPH"
	.align	4
	.sectionentsize	8
	.align		4
        /*0000*/ 	.word	0x00000000
	.align		4
        /*0004*/ 	.word	0xffffffff
	.align		4
        /*0008*/ 	.word	index@(triton_poi_fused_embedding_4)
	.align		4
        /*000c*/ 	.word	index@(__assertfail)
	.align		4
        /*0010*/ 	.word	0x00000000
	.align		4
        /*0014*/ 	.word	0xfffffffe
	.align		4
        /*0018*/ 	.word	0x00000000
	.align		4
        /*001c*/ 	.word	0xfffffffd
	.align		4
        /*0020*/ 	.word	0x00000000
	.align		4
        /*0024*/ 	.word	0xfffffffc


//--------------------- .nv.constant4             --------------------------
	.section	.nv.constant4,"a",@progbits
	.align	8
	.align		8
.nv.constant4:
        /*0000*/ 	.dword	__assertfail
	.align		8
        /*0008*/ 	.dword	assertFunc_0
	.align		8
        /*0010*/ 	.dword	assertFile_0
	.align		8
        /*0018*/ 	.dword	assertMessage_0


//--------------------- .text.triton_poi_fused_embedding_4 --------------------------
	.section	.text.triton_poi_fused_embedding_4,"ax",@progbits
	.sectionflags	@"SHF_BARRIERS=1"
	.align	128
        .global         triton_poi_fused_embedding_4
        .type           triton_poi_fused_embedding_4,@function
        .size           triton_poi_fused_embedding_4,(.L_x_6 - triton_poi_fused_embedding_4)
        .other          triton_poi_fused_embedding_4,@"STO_CUDA_ENTRY STV_DEFAULT"
triton_poi_fused_embedding_4:
.text.triton_poi_fused_embedding_4:
[----:B------:R-:W0:Y:S02]  /*0000*/  LDC R1, c[0x0][0x28] ;  /* 0x00000a00ff017b82 */ /* 0x000e240000000800 */
[----:B------:R-:W1:Y:S01]  /*0010*/  S2R R0, SR_TID.X ;  /* 0x0000000000007919 */ /* 0x000e620000002100 */
[----:B------:R-:W-:Y:S01]  /*0020*/  ULDC.64 UR4, c[0x0][0x208] ;  /* 0x0000820000047ab9 */ /* 0x000fe20000000a00 */
[----:B------:R-:W-:Y:S01]  /*0030*/  BSSY B0, `(.L_x_0) ;  /* 0x000000e000007945 */ /* 0x000fe20003800000 */
[----:B------:R-:W2:Y:S01]  /*0040*/  S2R R3, SR_CTAID.X ;  /* 0x0000000000037919 */ /* 0x000ea20000002500 */
[----:B-1----:R-:W-:-:S05]  /*0050*/  IMAD.SHL.U32 R0, R0, 0x2, RZ ;  /* 0x0000000200007824 */ /* 0x002fca00078e00ff */
[----:B------:R-:W-:-:S05]  /*0060*/  LOP3.LUT R0, R0, 0xfe, RZ, 0xc0, !PT ;  /* 0x000000fe00007812 */ /* 0x000fca00078ec0ff */
[----:B--2---:R-:W-:-:S05]  /*0070*/  IMAD R0, R3, 0x100, R0 ;  /* 0x0000010003007824 */ /* 0x004fca00078e0200 */
[----:B------:R-:W-:Y:S02]  /*0080*/  ISETP.GE.AND P1, PT, R0, 0x100, PT ;  /* 0x000001000000780c */ /* 0x000fe40003f26270 */
[----:B------:R-:W-:-:S04]  /*0090*/  SHF.R.S32.HI R3, RZ, 0x1f, R0 ;  /* 0x0000001fff037819 */ /* 0x000fc80000011400 */
[----:B------:R-:W-:Y:S02]  /*00a0*/  LEA.HI R9, R3, R0, RZ, 0x2 ;  /* 0x0000000003097211 */ /* 0x000fe400078f10ff */
[----:B------:R-:W-:Y:S02]  /*00b0*/  CS2R R2, SRZ ;  /* 0x0000000000027805 */ /* 0x000fe4000001ff00 */
[----:B------:R-:W-:-:S03]  /*00c0*/  SHF.R.S32.HI R9, RZ, 0x2, R9 ;  /* 0x00000002ff097819 */ /* 0x000fc60000011409 */
[----:B------:R-:W-:Y:S05]  /*00d0*/  @P1 BRA `(.L_x_1) ;  /* 0x00000000000c1947 */ /* 0x000fea0003800000 */
[----:B------:R-:W1:Y:S02]  /*00e0*/  LDC.64 R2, c[0x0][0x210] ;  /* 0x00008400ff027b82 */ /* 0x000e640000000a00 */
[----:B-1----:R-:W-:-:S06]  /*00f0*/  IMAD.WIDE R2, R9, 0x8, R2 ;  /* 0x0000000809027825 */ /* 0x002fcc00078e0202 */
[----:B------:R-:W5:Y:S02]  /*0100*/  LDG.E.EL.64 R2, desc[UR4][R2.64] ;  /* 0x0000000402027981 */ /* 0x000f64000c2e1b00 */
.L_x_1:
[----:B------:R-:W-:Y:S05]  /*0110*/  BSYNC B0 ;  /* 0x0000000000007941 */ /* 0x000fea0003800000 */
.L_x_0:
[----:B-----5:R-:W-:-:S04]  /*0120*/  SHF.R.U32.HI R5, RZ, 0x1d, R3 ;  /* 0x0000001dff057819 */ /* 0x020fc80000011603 */
[----:B------:R-:W-:-:S04]  /*0130*/  LOP3.LUT R5, R5, 0x4, RZ, 0xc0, !PT ;  /* 0x0000000405057812 */ /* 0x000fc800078ec0ff */
[----:B------:R-:W-:-:S05]  /*0140*/  IADD3 R14, P0, R2, R5, RZ ;  /* 0x00000005020e7210 */ /* 0x000fca0007f1e0ff */
[----:B------:R-:W-:Y:S01]  /*0150*/  IMAD.X R15, RZ, RZ, R3, P0 ;  /* 0x000000ffff0f7224 */ /* 0x000fe200000e0603 */
[----:B------:R-:W-:-:S04]  /*0160*/  ISETP.GE.U32.AND P0, PT, R14, 0x4, PT ;  /* 0x000000040e00780c */ /* 0x000fc80003f06070 */
[----:B------:R-:W-:-:S04]  /*0170*/  ISETP.GE.U32.AND.EX P0, PT, R15, RZ, PT, P0 ;  /* 0x000000ff0f00720c */ /* 0x000fc80003f06100 */
[----:B------:R-:W-:-:S13]  /*0180*/  ISETP.GT.OR P0, PT, R0, 0xff, !P0 ;  /* 0x000000ff0000780c */ /* 0x000fda0004704670 */
[----:B------:R-:W-:Y:S05]  /*0190*/  @P0 BRA `(.L_x_2) ;  /* 0x0000000000400947 */ /* 0x000fea0003800000 */
[----:B------:R-:W-:Y:S01]  /*01a0*/  MOV R2, 0x0 ;  /* 0x0000000000027802 */ /* 0x000fe20000000f00 */
[----:B------:R-:W-:Y:S01]  /*01b0*/  ULDC.64 UR6, c[0x4][0x18] ;  /* 0x0100060000067ab9 */ /* 0x000fe20000000a00 */
[----:B------:R-:W-:Y:S01]  /*01c0*/  ULDC.64 UR8, c[0x4][0x8] ;  /* 0x0100020000087ab9 */ /* 0x000fe20000000a00 */
[----:B------:R-:W-:-:S07]  /*01d0*/  IMAD.U32 R4, RZ, RZ, UR6 ;  /* 0x00000006ff047e24 */ /* 0x000fce000f8e00ff */
[----:B------:R-:W-:Y:S01]  /*01e0*/  LEPC R20, `(.L_x_2) ;  /* 0x00000000b014794e */ /* 0x000fe20000000000 */
[----:B------:R-:W-:Y:S01]  /*01f0*/  IMAD.U32 R5, RZ, RZ, UR7 ;  /* 0x00000007ff057e24 */ /* 0x000fe2000f8e00ff */
[----:B------:R-:W1:Y:S01]  /*0200*/  LDC.64 R2, c[0x4][R2] ;  /* 0x0100000002027b82 */ /* 0x000e620000000a00 */
[----:B------:R-:W-:Y:S01]  /*0210*/  ULDC.64 UR6, c[0x4][0x10] ;  /* 0x0100040000067ab9 */ /* 0x000fe20000000a00 */
[----:B------:R-:W-:Y:S02]  /*0220*/  IMAD.U32 R10, RZ, RZ, UR8 ;  /* 0x00000008ff0a7e24 */ /* 0x000fe4000f8e00ff */
[----:B------:R-:W-:Y:S02]  /*0230*/  IMAD.U32 R6, RZ, RZ, UR6 ;  /* 0x00000006ff067e24 */ /* 0x000fe4000f8e00ff */
[----:B------:R-:W-:Y:S02]  /*0240*/  IMAD.U32 R7, RZ, RZ, UR7 ;  /* 0x00000007ff077e24 */ /* 0x000fe4000f8e00ff */
[----:B------:R-:W-:-:S02]  /*0250*/  IMAD.U32 R11, RZ, RZ, UR9 ;  /* 0x00000009ff0b7e24 */ /* 0x000fc4000f8e00ff */
[----:B------:R-:W-:Y:S02]  /*0260*/  IMAD.MOV.U32 R8, RZ, RZ, 0x20 ;  /* 0x00000020ff087424 */ /* 0x000fe400078e00ff */
[----:B------:R-:W-:Y:S02]  /*0270*/  IMAD.MOV.U32 R12, RZ, RZ, 0x1 ;  /* 0x00000001ff0c7424 */ /* 0x000fe400078e00ff */
[----:B------:R-:W-:-:S07]  /*0280*/  IMAD.MOV.U32 R13, RZ, RZ, RZ ;  /* 0x000000ffff0d7224 */ /* 0x000fce00078e00ff */
[----:B01----:R-:W-:Y:S05]  /*0290*/  CALL.ABS.NOINC R2 ;  /* 0x0000000002007343 */ /* 0x003fea0003c00000 */
.L_x_2:
[----:B------:R-:W1:Y:S01]  /*02a0*/  LDC.64 R2, c[0x0][0x220] ;  /* 0x00008800ff027b82 */ /* 0x000e620000000a00 */
[----:B------:R-:W-:Y:S07]  /*02b0*/  WARPSYNC.ALL ;  /* 0x0000000000007948 */ /* 0x000fee0003800000 */
[----:B------:R-:W-:Y:S01]  /*02c0*/  BAR.SYNC.DEFER_BLOCKING 0x0 ;  /* 0x0000000000007b1d */ /* 0x000fe20000010000 */
[----:B------:R-:W-:Y:S01]  /*02d0*/  IMAD R9, R9, -0x4, R0 ;  /* 0xfffffffc09097824 */ /* 0x000fe200078e0200 */
[----:B------:R-:W-:-:S04]  /*02e0*/  CS2R R6, SRZ ;  /* 0x0000000000067805 */ /* 0x000fc8000001ff00 */
[----:B------:R-:W-:Y:S01]  /*02f0*/  ULDC.64 UR6, c[0x0][0x218] ;  /* 0x0000860000067ab9 */ /* 0x000fe20000000a00 */
[----:B------:R-:W-:Y:S01]  /*0300*/  BSSY B0, `(.L_x_3) ;  /* 0x0000007000007945 */ /* 0x000fe20003800000 */
[----:B------:R-:W-:-:S04]  /*0310*/  LEA R4, P0, R14, UR6, 0x4 ;  /* 0x000000060e047c11 */ /* 0x000fc8000f8020ff */
[----:B------:R-:W-:-:S03]  /*0320*/  LEA.HI.X R5, R14, UR7, R15, 0x4, P0 ;  /* 0x000000070e057c11 */ /* 0x000fc600080f240f */
[----:B------:R-:W-:-:S04]  /*0330*/  IMAD.WIDE R4, R9, 0x4, R4 ;  /* 0x0000000409047825 */ /* 0x000fc800078e0204 */
[----:B-1----:R-:W-:Y:S01]  /*0340*/  IMAD.WIDE R2, R0, 0x4, R2 ;  /* 0x0000000400027825 */ /* 0x002fe200078e0202 */
[----:B------:R-:W-:Y:S06]  /*0350*/  @P1 BRA `(.L_x_4) ;  /* 0x0000000000041947 */ /* 0x000fec0003800000 */
[----:B------:R1:W5:Y:S02]  /*0360*/  LDG.E.64 R6, desc[UR4][R4.64] ;  /* 0x0000000404067981 */ /* 0x000364000c1e1b00 */
.L_x_4:
[----:B------:R-:W-:Y:S05]  /*0370*/  BSYNC B0 ;  /* 0x0000000000007941 */ /* 0x000fea0003800000 */
.L_x_3:
[----:B------:R-:W-:Y:S05]  /*0380*/  @P1 EXIT ;  /* 0x000000000000194d */ /* 0x000fea0003800000 */
[----:B-----5:R-:W-:Y:S01]  /*0390*/  STG.E.64 desc[UR4][R2.64], R6 ;  /* 0x0000000602007986 */ /* 0x020fe2000c101b04 */
[----:B------:R-:W-:Y:S05]  /*03a0*/  EXIT ;  /* 0x000000000000794d */ /* 0x000fea0003800000 */
.L_x_5:
[----:B------:R-:W-:-:S00]  /*03b0*/  BRA `(.L_x_5) ;  /* 0xfffffffc00fc7947 */ /* 0x000fc0000383ffff */
[----:B------:R-:W-:-:S00]  /*03c0*/  NOP ;  /* 0x0000000000007918 */ /* 0x000fc00000000000 */
        /* <DEDUP_REMOVED lines=11> */
.L_x_6:


//--------------------- .nv.global.init           --------------------------
	.section	.nv.global.init,"aw",@progbits
.nv.global.init:
	.type		assertFunc_0,@object
	.size		assertFunc_0,(assertMessage_0 - assertFunc_0)
assertFunc_0:
        /*0000*/ 	.byte	0x75, 0x6e, 0x6b, 0x6e, 0x6f, 0x77, 0x6e, 0x00
	.type		assertMessage_0,@object
	.size		assertMessage_0,(assertFile_0 - assertMessage_0)
assertMessage_0:
        /*0008*/ 	.byte	0x69, 0x6e, 0x64, 0x65, 0x78, 0x20, 0x6f, 0x75, 0x74, 0x20, 0x6f, 0x66, 0x20, 0x62, 0x6f, 0x75
        /*0018*/ 	.byte	0x6e, 0x64, 0x73, 0x3a, 0x20, 0x30, 0x20, 0x3c, 0x3d, 0x20, 0x74, 0x6d, 0x70, 0x34, 0x20, 0x3c
        /*0028*/ 	.byte	0x20, 0x34, 0x00
	.type		assertFile_0,@object
	.size		assertFile_0,(.L_1 - assertFile_0)
assertFile_0:
        /*002b*/ 	.byte	0x69, 0x6e, 0x64, 0x75, 0x63, 0x74, 0x6f, 0x72, 0x5f, 0x63, 0x61, 0x63, 0x68, 0x65, 0x2f, 0x79
        /*003b*/ 	.byte	0x73, 0x2f, 0x63, 0x79, 0x73, 0x6a, 0x33, 0x74, 0x72, 0x79, 0x6a, 0x33, 0x69, 0x78, 0x72, 0x34
        /*004b*/ 	.byte	0x73, 0x78, 0x7a, 0x7a, 0x67, 0x71, 0x72, 0x78, 0x6f, 0x79, 0x63, 0x69, 0x68, 0x36, 0x77, 0x69
        /*005b*/ 	.byte	0x73, 0x36, 0x76, 0x64, 0x34, 0x74, 0x61, 0x68, 0x73, 0x34, 0x64, 0x64, 0x33, 0x69, 0x71, 0x37
        /*006b*/ 	.byte	0x72, 0x7a, 0x79, 0x67, 0x6e, 0x72, 0x2e, 0x70, 0x79, 0x00
.L_1:


//--------------------- .nv.constant0.triton_poi_fused_embedding_4 --------------------------
	.section	.nv.constant0.triton_poi_fused_embedding_4,"a",@progbits
	.sectionflags	@""
	.align	4
.nv.constant0.triton_poi_fused_embedding_4:
	.zero		556


//--------------------- SYMBOLS --------------------------

	.type		__assertfail,@function
